//
// Generated by NVIDIA NVVM Compiler
//
// Compiler Build ID: CL-36424714
// Cuda compilation tools, release 13.0, V13.0.88
// Based on NVVM 20.0.0
//

.version 9.0
.target sm_100
.address_size 64

	// .globl	_Z5saxpyPdS_S_dm

.visible .entry _Z5saxpyPdS_S_dm(
	.param .u64 .ptr .align 1 _Z5saxpyPdS_S_dm_param_0,
	.param .u64 .ptr .align 1 _Z5saxpyPdS_S_dm_param_1,
	.param .u64 .ptr .align 1 _Z5saxpyPdS_S_dm_param_2,
	.param .f64 _Z5saxpyPdS_S_dm_param_3,
	.param .u64 _Z5saxpyPdS_S_dm_param_4
)
{
	.reg .pred 	%p<2>;
	.reg .b32 	%r<5>;
	.reg .b64 	%rd<13>;
	.reg .b64 	%fd<5>;

	ld.param.u64 	%rd2, [_Z5saxpyPdS_S_dm_param_0];
	ld.param.u64 	%rd3, [_Z5saxpyPdS_S_dm_param_1];
	ld.param.u64 	%rd4, [_Z5saxpyPdS_S_dm_param_2];
	ld.param.f64 	%fd1, [_Z5saxpyPdS_S_dm_param_3];
	ld.param.u64 	%rd5, [_Z5saxpyPdS_S_dm_param_4];
	mov.u32 	%r1, %ntid.x;
	mov.u32 	%r2, %ctaid.x;
	mov.u32 	%r3, %tid.x;
	mad.lo.s32 	%r4, %r1, %r2, %r3;
	cvt.s64.s32 	%rd1, %r4;
	setp.le.u64 	%p1, %rd5, %rd1;
	@%p1 bra 	$L__BB0_2;
	cvta.to.global.u64 	%rd6, %rd3;
	cvta.to.global.u64 	%rd7, %rd4;
	cvta.to.global.u64 	%rd8, %rd2;
	shl.b64 	%rd9, %rd1, 3;
	add.s64 	%rd10, %rd6, %rd9;
	ld.global.f64 	%fd2, [%rd10];
	add.s64 	%rd11, %rd7, %rd9;
	ld.global.f64 	%fd3, [%rd11];
	fma.rn.f64 	%fd4, %fd1, %fd2, %fd3;
	add.s64 	%rd12, %rd8, %rd9;
	st.global.f64 	[%rd12], %fd4;
$L__BB0_2:
	ret;

}


// ===== COMPILED SASS (sm_100) =====

	.target	sm_100

	.elftype	@"ET_EXEC"


//--------------------- .note.nv.tkinfo           --------------------------
	.section	.note.nv.tkinfo,"",@"SHT_NOTE"
	.sectionflags	@"SHF_NOTE_NV_TKINFO"
	.tkinfo
        /*0018*/ 	.word	0x00000002
        /*0030*/ 	.string	""
        /*0030*/ 	.string	"ptxas"
        /*0030*/ 	.string	"Cuda compilation tools, release 13.0, V13.0.88"
        /*0030*/ 	.string	"Build cuda_13.0.r13.0/compiler.36424714_0"
        /*0030*/ 	.string	"-arch sm_100 -m 64 "



//--------------------- .note.nv.cuinfo           --------------------------
	.section	.note.nv.cuinfo,"",@"SHT_NOTE"
	.sectionflags	@"SHF_NOTE_NV_CUINFO"
        /*0018*/ 	.short	0x0002
        /*001a*/ 	.short	0x0064
        /*001c*/ 	.short	0x0082
	.zero		2


//--------------------- .nv.info                  --------------------------
	.section	.nv.info,"",@"SHT_CUDA_INFO"
	.align	4


	//----- nvinfo : EIATTR_REGCOUNT
	.align		4
        /*0000*/ 	.byte	0x04, 0x2f
        /*0002*/ 	.short	(.L_1 - .L_0)
	.align		4
.L_0:
        /*0004*/ 	.word	index@(_Z5saxpyPdS_S_dm)
        /*0008*/ 	.word	0x0000000c


	//----- nvinfo : EIATTR_FRAME_SIZE
	.align		4
.L_1:
        /*000c*/ 	.byte	0x04, 0x11
        /*000e*/ 	.short	(.L_3 - .L_2)
	.align		4
.L_2:
        /*0010*/ 	.word	index@(_Z5saxpyPdS_S_dm)
        /*0014*/ 	.word	0x00000000


	//----- nvinfo : EIATTR_MIN_STACK_SIZE
	.align		4
.L_3:
        /*0018*/ 	.byte	0x04, 0x12
        /*001a*/ 	.short	(.L_5 - .L_4)
	.align		4
.L_4:
        /*001c*/ 	.word	index@(_Z5saxpyPdS_S_dm)
        /*0020*/ 	.word	0x00000000
.L_5:


//--------------------- .nv.compat                --------------------------
	.section	.nv.compat,"",@"SHT_CUDA_COMPAT_INFO"
	.align	4
        /*0000*/ 	.byte	0x02, 0x09, 0x00, 0x00, 0x02, 0x02, 0x01, 0x00, 0x02, 0x05, 0x05, 0x00, 0x03, 0x07, 0x01, 0x01
        /*0010*/ 	.byte	0x02, 0x03, 0x00, 0x00, 0x02, 0x06, 0x01, 0x00, 0x04, 0x0b, 0x08, 0x00, 0x01, 0x00, 0x00, 0x00
        /*0020*/ 	.byte	0x00, 0x00, 0x00, 0x00


//--------------------- .nv.info._Z5saxpyPdS_S_dm --------------------------
	.section	.nv.info._Z5saxpyPdS_S_dm,"",@"SHT_CUDA_INFO"
	.sectionflags	@""
	.align	4


	//----- nvinfo : EIATTR_CUDA_API_VERSION
	.align		4
        /*0000*/ 	.byte	0x04, 0x37
        /*0002*/ 	.short	(.L_7 - .L_6)
.L_6:
        /*0004*/ 	.word	0x00000082


	//----- nvinfo : EIATTR_KPARAM_INFO
	.align		4
.L_7:
        /*0008*/ 	.byte	0x04, 0x17
        /*000a*/ 	.short	(.L_9 - .L_8)
.L_8:
        /*000c*/ 	.word	0x00000000
        /*0010*/ 	.short	0x0004
        /*0012*/ 	.short	0x0020
        /*0014*/ 	.byte	0x00, 0xf0, 0x21, 0x00


	//----- nvinfo : EIATTR_KPARAM_INFO
	.align		4
.L_9:
        /*0018*/ 	.byte	0x04, 0x17
        /*001a*/ 	.short	(.L_11 - .L_10)
.L_10:
        /*001c*/ 	.word	0x00000000
        /*0020*/ 	.short	0x0003
        /*0022*/ 	.short	0x0018
        /*0024*/ 	.byte	0x00, 0xf0, 0x21, 0x00


	//----- nvinfo : EIATTR_KPARAM_INFO
	.align		4
.L_11:
        /*0028*/ 	.byte	0x04, 0x17
        /*002a*/ 	.short	(.L_13 - .L_12)
.L_12:
        /*002c*/ 	.word	0x00000000
        /*0030*/ 	.short	0x0002
        /*0032*/ 	.short	0x0010
        /*0034*/ 	.byte	0x00, 0xf5, 0x21, 0x00


	//----- nvinfo : EIATTR_KPARAM_INFO
	.align		4
.L_13:
        /*0038*/ 	.byte	0x04, 0x17
        /*003a*/ 	.short	(.L_15 - .L_14)
.L_14:
        /*003c*/ 	.word	0x00000000
        /*0040*/ 	.short	0x0001
        /*0042*/ 	.short	0x0008
        /*0044*/ 	.byte	0x00, 0xf5, 0x21, 0x00


	//----- nvinfo : EIATTR_KPARAM_INFO
	.align		4
.L_15:
        /*0048*/ 	.byte	0x04, 0x17
        /*004a*/ 	.short	(.L_17 - .L_16)
.L_16:
        /*004c*/ 	.word	0x00000000
        /*0050*/ 	.short	0x0000
        /*0052*/ 	.short	0x0000
        /*0054*/ 	.byte	0x00, 0xf5, 0x21, 0x00


	//----- nvinfo : EIATTR_SPARSE_MMA_MASK
	.align		4
.L_17:
        /*0058*/ 	.byte	0x03, 0x50
        /*005a*/ 	.short	0x0000


	//----- nvinfo : EIATTR_MAXREG_COUNT
	.align		4
        /*005c*/ 	.byte	0x03, 0x1b
        /*005e*/ 	.short	0x00ff


	//----- nvinfo : EIATTR_MERCURY_ISA_VERSION
	.align		4
        /*0060*/ 	.byte	0x03, 0x5f
        /*0062*/ 	.short	0x0101


	//----- nvinfo : EIATTR_VRC_CTA_INIT_COUNT
	.align		4
        /*0064*/ 	.byte	0x02, 0x4a
	.zero		1
	.zero		1


	//----- nvinfo : EIATTR_EXIT_INSTR_OFFSETS
	.align		4
        /*0068*/ 	.byte	0x04, 0x1c
        /*006a*/ 	.short	(.L_19 - .L_18)


	//   ....[0]....
.L_18:
        /*006c*/ 	.word	0x00000090


	//   ....[1]....
        /*0070*/ 	.word	0x000001a0


	//----- nvinfo : EIATTR_CBANK_PARAM_SIZE
	.align		4
.L_19:
        /*0074*/ 	.byte	0x03, 0x19
        /*0076*/ 	.short	0x0028


	//----- nvinfo : EIATTR_PARAM_CBANK
	.align		4
        /*0078*/ 	.byte	0x04, 0x0a
        /*007a*/ 	.short	(.L_21 - .L_20)
	.align		4
.L_20:
        /*007c*/ 	.word	index@(.nv.constant0._Z5saxpyPdS_S_dm)
        /*0080*/ 	.short	0x0380
        /*0082*/ 	.short	0x0028


	//----- nvinfo : EIATTR_SW_WAR
	.align		4
.L_21:
        /*0084*/ 	.byte	0x04, 0x36
        /*0086*/ 	.short	(.L_23 - .L_22)
.L_22:
        /*0088*/ 	.word	0x00000008
.L_23:


//--------------------- .nv.callgraph             --------------------------
	.section	.nv.callgraph,"",@"SHT_CUDA_CALLGRAPH"
	.align	4
	.sectionentsize	8
	.align		4
        /*0000*/ 	.word	0x00000000
	.align		4
        /*0004*/ 	.word	0xffffffff
	.align		4
        /*0008*/ 	.word	0x00000000
	.align		4
        /*000c*/ 	.word	0xfffffffe
	.align		4
        /*0010*/ 	.word	0x00000000
	.align		4
        /*0014*/ 	.word	0xfffffffd
	.align		4
        /*0018*/ 	.word	0x00000000
	.align		4
        /*001c*/ 	.word	0xfffffffc


//--------------------- .text._Z5saxpyPdS_S_dm    --------------------------
	.section	.text._Z5saxpyPdS_S_dm,"ax",@progbits
	.align	128
        .global         _Z5saxpyPdS_S_dm
        .type           _Z5saxpyPdS_S_dm,@function
        .size           _Z5saxpyPdS_S_dm,(.L_x_1 - _Z5saxpyPdS_S_dm)
        .other          _Z5saxpyPdS_S_dm,@"STO_CUDA_ENTRY STV_DEFAULT"
_Z5saxpyPdS_S_dm:
.text._Z5saxpyPdS_S_dm:
[----:B------:R-:W-:Y:S01]  /*0000*/  LDC R1, c[0x0][0x37c] ;  /* 0x0000df00ff017b82 */ /* 0x000fe20000000800 */
[----:B------:R-:W0:Y:S01]  /*0010*/  S2R R0, SR_CTAID.X ;  /* 0x0000000000007919 */ /* 0x000e220000002500 */
[----:B------:R-:W0:Y:S01]  /*0020*/  LDCU UR4, c[0x0][0x360] ;  /* 0x00006c00ff0477ac */ /* 0x000e220008000800 */
[----:B------:R-:W0:Y:S01]  /*0030*/  S2R R3, SR_TID.X ;  /* 0x0000000000037919 */ /* 0x000e220000002100 */
[----:B------:R-:W1:Y:S01]  /*0040*/  LDCU.64 UR6, c[0x0][0x3a0] ;  /* 0x00007400ff0677ac */ /* 0x000e620008000a00 */
[----:B0-----:R-:W-:-:S05]  /*0050*/  IMAD R0, R0, UR4, R3 ;  /* 0x0000000400007c24 */ /* 0x001fca000f8e0203 */
[----:B-1----:R-:W-:Y:S02]  /*0060*/  ISETP.GE.U32.AND P0, PT, R0, UR6, PT ;  /* 0x0000000600007c0c */ /* 0x002fe4000bf06070 */
[----:B------:R-:W-:-:S04]  /*0070*/  SHF.R.S32.HI R3, RZ, 0x1f, R0 ;  /* 0x0000001fff037819 */ /* 0x000fc80000011400 */
[----:B------:R-:W-:-:S13]  /*0080*/  ISETP.GE.U32.AND.EX P0, PT, R3, UR7, PT, P0 ;  /* 0x0000000703007c0c */ /* 0x000fda000bf06100 */
[----:B------:R-:W-:Y:S05]  /*0090*/  @P0 EXIT ;  /* 0x000000000000094d */ /* 0x000fea0003800000 */
[----:B------:R-:W0:Y:S01]  /*00a0*/  LDCU.64 UR6, c[0x0][0x390] ;  /* 0x00007200ff0677ac */ /* 0x000e220008000a00 */
[C---:B------:R-:W-:Y:S01]  /*00b0*/  IMAD.SHL.U32 R8, R0.reuse, 0x8, RZ ;  /* 0x0000000800087824 */ /* 0x040fe200078e00ff */
[----:B------:R-:W-:Y:S01]  /*00c0*/  SHF.L.U64.HI R0, R0, 0x3, R3 ;  /* 0x0000000300007819 */ /* 0x000fe20000010203 */
[----:B------:R-:W1:Y:S01]  /*00d0*/  LDCU.128 UR8, c[0x0][0x380] ;  /* 0x00007000ff0877ac */ /* 0x000e620008000c00 */
[----:B------:R-:W2:Y:S02]  /*00e0*/  LDCU.64 UR4, c[0x0][0x358] ;  /* 0x00006b00ff0477ac */ /* 0x000ea40008000a00 */
[C---:B0-----:R-:W-:Y:S02]  /*00f0*/  IADD3 R4, P1, PT, R8.reuse, UR6, RZ ;  /* 0x0000000608047c10 */ /* 0x041fe4000ff3e0ff */
[----:B-1----:R-:W-:Y:S02]  /*0100*/  IADD3 R6, P0, PT, R8, UR10, RZ ;  /* 0x0000000a08067c10 */ /* 0x002fe4000ff1e0ff */
[C---:B------:R-:W-:Y:S01]  /*0110*/  IADD3.X R5, PT, PT, R0.reuse, UR7, RZ, P1, !PT ;  /* 0x0000000700057c10 */ /* 0x040fe20008ffe4ff */
[----:B------:R-:W0:Y:S01]  /*0120*/  LDCU.64 UR6, c[0x0][0x398] ;  /* 0x00007300ff0677ac */ /* 0x000e220008000a00 */
[----:B------:R-:W-:-:S04]  /*0130*/  IADD3.X R7, PT, PT, R0, UR11, RZ, P0, !PT ;  /* 0x0000000b00077c10 */ /* 0x000fc800087fe4ff */
[----:B--2---:R-:W0:Y:S04]  /*0140*/  LDG.E.64 R4, desc[UR4][R4.64] ;  /* 0x0000000404047981 */ /* 0x004e28000c1e1b00 */
[----:B------:R-:W0:Y:S01]  /*0150*/  LDG.E.64 R2, desc[UR4][R6.64] ;  /* 0x0000000406027981 */ /* 0x000e22000c1e1b00 */
[----:B------:R-:W-:-:S04]  /*0160*/  IADD3 R8, P0, PT, R8, UR8, RZ ;  /* 0x0000000808087c10 */ /* 0x000fc8000ff1e0ff */
[----:B------:R-:W-:Y:S01]  /*0170*/  IADD3.X R9, PT, PT, R0, UR9, RZ, P0, !PT ;  /* 0x0000000900097c10 */ /* 0x000fe200087fe4ff */
[----:B0-----:R-:W-:-:S07]  /*0180*/  DFMA R2, R2, UR6, R4 ;  /* 0x0000000602027c2b */ /* 0x001fce0008000004 */
[----:B------:R-:W-:Y:S01]  /*0190*/  STG.E.64 desc[UR4][R8.64], R2 ;  /* 0x0000000208007986 */ /* 0x000fe2000c101b04 */
[----:B------:R-:W-:Y:S05]  /*01a0*/  EXIT ;  /* 0x000000000000794d */ /* 0x000fea0003800000 */
.L_x_0:
[----:B------:R-:W-:-:S00]  /*01b0*/  BRA `(.L_x_0) ;  /* 0xfffffffc00fc7947 */ /* 0x000fc0000383ffff */
[----:B------:R-:W-:-:S00]  /*01c0*/  NOP ;  /* 0x0000000000007918 */ /* 0x000fc00000000000 */
        /* <DEDUP_REMOVED lines=11> */
.L_x_1:


//--------------------- .nv.shared.reserved.0     --------------------------
	.section	.nv.shared.reserved.0,"aw",@nobits
	.weak		__nv_reservedSMEM_offset_0_alias
	.size		__nv_reservedSMEM_offset_0_alias, 0, 64
	.other		__nv_reservedSMEM_offset_0_alias,@"STO_CUDA_RESERVED_SHARED STV_DEFAULT"
__nv_reservedSMEM_offset_0_alias:
	.zero		0
	.zero		64


//--------------------- .nv.constant0._Z5saxpyPdS_S_dm --------------------------
	.section	.nv.constant0._Z5saxpyPdS_S_dm,"a",@progbits
	.sectionflags	@""
	.align	4
.nv.constant0._Z5saxpyPdS_S_dm:
	.zero		936


//--------------------- SYMBOLS --------------------------

	.type		.nv.reservedSmem.offset0,@object
	.size		.nv.reservedSmem.offset0,0x4
